







.version 5.0
.target sm_61
.address_size 64


.global .align 8 .b8 _ZTVSt9basic_iosIcSt11char_traitsIcEE[32];
.global .align 8 .b8 _ZTTSo[8];
.global .align 8 .b8 _ZTVSt15basic_streambufIcSt11char_traitsIcEE[128];
.global .align 8 .b8 _ZTVNSt7__cxx1115basic_stringbufIcSt11char_traitsIcESaIcEEE[128];
.global .align 8 .b8 _ZTTNSt7__cxx1119basic_ostringstreamIcSt11char_traitsIcESaIcEEE[8];
.global .align 8 .b8 _ZTVN10__cxxabiv119__pointer_type_infoE[8];
.global .align 8 .b8 _ZTVN10__cxxabiv120__function_type_infoE[8];
.global .align 8 .b8 _ZTVN10__cxxabiv117__class_type_infoE[8];
.global .align 8 .b8 _ZTVN10__cxxabiv120__si_class_type_infoE[8];
.global .align 8 .b8 _ZTVN3c105ErrorE[40];
.global .align 8 .b8 _ZTVN6caffe28OperatorINS_11CUDAContextEEE[136];
.global .align 8 .b8 _ZTVN6caffe26FindOpINS_11CUDAContextEEE[136];



.visible .entry _ZN6caffe210FindKernelIiEEviiPKT_S3_Pii(
.param .u32 _ZN6caffe210FindKernelIiEEviiPKT_S3_Pii_param_0,
.param .u32 _ZN6caffe210FindKernelIiEEviiPKT_S3_Pii_param_1,
.param .u64 _ZN6caffe210FindKernelIiEEviiPKT_S3_Pii_param_2,
.param .u64 _ZN6caffe210FindKernelIiEEviiPKT_S3_Pii_param_3,
.param .u64 _ZN6caffe210FindKernelIiEEviiPKT_S3_Pii_param_4,
.param .u32 _ZN6caffe210FindKernelIiEEviiPKT_S3_Pii_param_5
)
{
.reg .pred %p<23>;
.reg .b32 %r<54>;
.reg .b64 %rd<20>;

	.shared .align 4 .b8 _ZN6caffe210FindKernelIiEEviiPKT_S3_Pii$__cuda_local_var_196830_61_non_const_temp_storage[24];

ld.param.u32 %r12, [_ZN6caffe210FindKernelIiEEviiPKT_S3_Pii_param_1];
ld.param.u64 %rd5, [_ZN6caffe210FindKernelIiEEviiPKT_S3_Pii_param_2];
ld.param.u64 %rd6, [_ZN6caffe210FindKernelIiEEviiPKT_S3_Pii_param_3];
ld.param.u64 %rd7, [_ZN6caffe210FindKernelIiEEviiPKT_S3_Pii_param_4];
ld.param.u32 %r13, [_ZN6caffe210FindKernelIiEEviiPKT_S3_Pii_param_5];
mov.u32 %r15, %ctaid.x;
cvt.s64.s32	%rd1, %r15;
mov.u32 %r1, %tid.x;
mov.u32 %r52, -1;
setp.ge.s32	%p1, %r1, %r12;
@%p1 bra BB0_5;

cvta.to.global.u64 %rd8, %rd5;
cvta.to.global.u64 %rd9, %rd6;
shl.b64 %rd10, %rd1, 2;
add.s64 %rd11, %rd9, %rd10;
ld.global.u32 %r2, [%rd11];
mul.wide.s32 %rd12, %r1, 4;
add.s64 %rd19, %rd8, %rd12;
mov.u32 %r52, -1;
mov.u32 %r51, %r1;

BB0_2:
mov.u32 %r3, %r51;
ld.global.u32 %r17, [%rd19];
setp.ne.s32	%p2, %r17, %r2;
@%p2 bra BB0_4;

max.s32 %r52, %r52, %r3;

BB0_4:
add.s64 %rd19, %rd19, 512;
add.s32 %r7, %r3, 128;
setp.lt.s32	%p3, %r7, %r12;
mov.u32 %r51, %r7;
@%p3 bra BB0_2;

BB0_5:

	mov.u32 %r18, %laneid;

	mov.u32 %r21, 1;
mov.u32 %r38, 31;

	shfl.down.b32 %r19, %r52, %r21, %r38;

	add.s32 %r39, %r18, 1;
setp.lt.s32	%p4, %r39, 32;
setp.gt.s32	%p5, %r19, %r52;
and.pred %p6, %p5, %p4;
selp.b32	%r24, %r19, %r52, %p6;
mov.u32 %r25, 2;

	shfl.down.b32 %r23, %r24, %r25, %r38;

	add.s32 %r40, %r18, 2;
setp.lt.s32	%p7, %r40, 32;
setp.gt.s32	%p8, %r23, %r24;
and.pred %p9, %p8, %p7;
selp.b32	%r28, %r23, %r24, %p9;
mov.u32 %r29, 4;

	shfl.down.b32 %r27, %r28, %r29, %r38;

	add.s32 %r41, %r18, 4;
setp.lt.s32	%p10, %r41, 32;
setp.gt.s32	%p11, %r27, %r28;
and.pred %p12, %p11, %p10;
selp.b32	%r32, %r27, %r28, %p12;
mov.u32 %r33, 8;

	shfl.down.b32 %r31, %r32, %r33, %r38;

	add.s32 %r42, %r18, 8;
setp.lt.s32	%p13, %r42, 32;
setp.gt.s32	%p14, %r31, %r32;
and.pred %p15, %p14, %p13;
selp.b32	%r36, %r31, %r32, %p15;
mov.u32 %r37, 16;

	shfl.down.b32 %r35, %r36, %r37, %r38;

	add.s32 %r43, %r18, 16;
setp.lt.s32	%p16, %r43, 32;
setp.gt.s32	%p17, %r35, %r36;
and.pred %p18, %p17, %p16;
selp.b32	%r53, %r35, %r36, %p18;
setp.ne.s32	%p19, %r18, 0;
@%p19 bra BB0_7;

shr.u32 %r44, %r1, 5;
mul.wide.u32 %rd13, %r44, 4;
mov.u64 %rd14, _ZN6caffe210FindKernelIiEEviiPKT_S3_Pii$__cuda_local_var_196830_61_non_const_temp_storage;
add.s64 %rd15, %rd14, %rd13;
st.shared.u32 [%rd15+4], %r53;

BB0_7:
bar.sync 0;
setp.ne.s32	%p20, %r1, 0;
@%p20 bra BB0_9;

ld.shared.u32 %r45, [_ZN6caffe210FindKernelIiEEviiPKT_S3_Pii$__cuda_local_var_196830_61_non_const_temp_storage+8];
max.s32 %r46, %r45, %r53;
ld.shared.u32 %r47, [_ZN6caffe210FindKernelIiEEviiPKT_S3_Pii$__cuda_local_var_196830_61_non_const_temp_storage+12];
max.s32 %r48, %r47, %r46;
ld.shared.u32 %r49, [_ZN6caffe210FindKernelIiEEviiPKT_S3_Pii$__cuda_local_var_196830_61_non_const_temp_storage+16];
max.s32 %r53, %r49, %r48;

BB0_9:
@%p20 bra BB0_11;

cvta.to.global.u64 %rd16, %rd7;
setp.eq.s32	%p22, %r53, -1;
selp.b32	%r50, %r13, %r53, %p22;
shl.b64 %rd17, %rd1, 2;
add.s64 %rd18, %rd16, %rd17;
st.global.u32 [%rd18], %r50;

BB0_11:
ret;
}


.visible .entry _ZN6caffe210FindKernelIlEEviiPKT_S3_Pii(
.param .u32 _ZN6caffe210FindKernelIlEEviiPKT_S3_Pii_param_0,
.param .u32 _ZN6caffe210FindKernelIlEEviiPKT_S3_Pii_param_1,
.param .u64 _ZN6caffe210FindKernelIlEEviiPKT_S3_Pii_param_2,
.param .u64 _ZN6caffe210FindKernelIlEEviiPKT_S3_Pii_param_3,
.param .u64 _ZN6caffe210FindKernelIlEEviiPKT_S3_Pii_param_4,
.param .u32 _ZN6caffe210FindKernelIlEEviiPKT_S3_Pii_param_5
)
{
.reg .pred %p<23>;
.reg .b32 %r<52>;
.reg .b64 %rd<22>;

	.shared .align 4 .b8 _ZN6caffe210FindKernelIlEEviiPKT_S3_Pii$__cuda_local_var_196830_61_non_const_temp_storage[24];

ld.param.u32 %r11, [_ZN6caffe210FindKernelIlEEviiPKT_S3_Pii_param_1];
ld.param.u64 %rd6, [_ZN6caffe210FindKernelIlEEviiPKT_S3_Pii_param_2];
ld.param.u64 %rd7, [_ZN6caffe210FindKernelIlEEviiPKT_S3_Pii_param_3];
ld.param.u64 %rd8, [_ZN6caffe210FindKernelIlEEviiPKT_S3_Pii_param_4];
ld.param.u32 %r12, [_ZN6caffe210FindKernelIlEEviiPKT_S3_Pii_param_5];
mov.u32 %r14, %ctaid.x;
cvt.s64.s32	%rd1, %r14;
mov.u32 %r1, %tid.x;
mov.u32 %r50, -1;
setp.ge.s32	%p1, %r1, %r11;
@%p1 bra BB1_5;

cvta.to.global.u64 %rd9, %rd6;
cvta.to.global.u64 %rd10, %rd7;
shl.b64 %rd11, %rd1, 3;
add.s64 %rd12, %rd10, %rd11;
ld.global.u64 %rd2, [%rd12];
mul.wide.s32 %rd13, %r1, 8;
add.s64 %rd21, %rd9, %rd13;
mov.u32 %r50, -1;
mov.u32 %r49, %r1;

BB1_2:
mov.u32 %r2, %r49;
ld.global.u64 %rd14, [%rd21];
setp.ne.s64	%p2, %rd14, %rd2;
@%p2 bra BB1_4;

max.s32 %r50, %r50, %r2;

BB1_4:
add.s64 %rd21, %rd21, 1024;
add.s32 %r6, %r2, 128;
setp.lt.s32	%p3, %r6, %r11;
mov.u32 %r49, %r6;
@%p3 bra BB1_2;

BB1_5:

	mov.u32 %r16, %laneid;

	mov.u32 %r19, 1;
mov.u32 %r36, 31;

	shfl.down.b32 %r17, %r50, %r19, %r36;

	add.s32 %r37, %r16, 1;
setp.lt.s32	%p4, %r37, 32;
setp.gt.s32	%p5, %r17, %r50;
and.pred %p6, %p5, %p4;
selp.b32	%r22, %r17, %r50, %p6;
mov.u32 %r23, 2;

	shfl.down.b32 %r21, %r22, %r23, %r36;

	add.s32 %r38, %r16, 2;
setp.lt.s32	%p7, %r38, 32;
setp.gt.s32	%p8, %r21, %r22;
and.pred %p9, %p8, %p7;
selp.b32	%r26, %r21, %r22, %p9;
mov.u32 %r27, 4;

	shfl.down.b32 %r25, %r26, %r27, %r36;

	add.s32 %r39, %r16, 4;
setp.lt.s32	%p10, %r39, 32;
setp.gt.s32	%p11, %r25, %r26;
and.pred %p12, %p11, %p10;
selp.b32	%r30, %r25, %r26, %p12;
mov.u32 %r31, 8;

	shfl.down.b32 %r29, %r30, %r31, %r36;

	add.s32 %r40, %r16, 8;
setp.lt.s32	%p13, %r40, 32;
setp.gt.s32	%p14, %r29, %r30;
and.pred %p15, %p14, %p13;
selp.b32	%r34, %r29, %r30, %p15;
mov.u32 %r35, 16;

	shfl.down.b32 %r33, %r34, %r35, %r36;

	add.s32 %r41, %r16, 16;
setp.lt.s32	%p16, %r41, 32;
setp.gt.s32	%p17, %r33, %r34;
and.pred %p18, %p17, %p16;
selp.b32	%r51, %r33, %r34, %p18;
setp.ne.s32	%p19, %r16, 0;
@%p19 bra BB1_7;

shr.u32 %r42, %r1, 5;
mul.wide.u32 %rd15, %r42, 4;
mov.u64 %rd16, _ZN6caffe210FindKernelIlEEviiPKT_S3_Pii$__cuda_local_var_196830_61_non_const_temp_storage;
add.s64 %rd17, %rd16, %rd15;
st.shared.u32 [%rd17+4], %r51;

BB1_7:
bar.sync 0;
setp.ne.s32	%p20, %r1, 0;
@%p20 bra BB1_9;

ld.shared.u32 %r43, [_ZN6caffe210FindKernelIlEEviiPKT_S3_Pii$__cuda_local_var_196830_61_non_const_temp_storage+8];
max.s32 %r44, %r43, %r51;
ld.shared.u32 %r45, [_ZN6caffe210FindKernelIlEEviiPKT_S3_Pii$__cuda_local_var_196830_61_non_const_temp_storage+12];
max.s32 %r46, %r45, %r44;
ld.shared.u32 %r47, [_ZN6caffe210FindKernelIlEEviiPKT_S3_Pii$__cuda_local_var_196830_61_non_const_temp_storage+16];
max.s32 %r51, %r47, %r46;

BB1_9:
@%p20 bra BB1_11;

cvta.to.global.u64 %rd18, %rd8;
setp.eq.s32	%p22, %r51, -1;
selp.b32	%r48, %r12, %r51, %p22;
shl.b64 %rd19, %rd1, 2;
add.s64 %rd20, %rd18, %rd19;
st.global.u32 [%rd20], %r48;

BB1_11:
ret;
}




// ===== COMPILED SASS (sm_100) =====

	.target	sm_100

	.elftype	@"ET_EXEC"


//--------------------- .note.nv.tkinfo           --------------------------
	.section	.note.nv.tkinfo,"",@"SHT_NOTE"
	.sectionflags	@"SHF_NOTE_NV_TKINFO"
	.tkinfo
        /*0018*/ 	.word	0x00000002
        /*0030*/ 	.string	""
        /*0030*/ 	.string	"ptxas"
        /*0030*/ 	.string	"Cuda compilation tools, release 13.0, V13.0.88"
        /*0030*/ 	.string	"Build cuda_13.0.r13.0/compiler.36424714_0"
        /*0030*/ 	.string	"-arch sm_100 "



//--------------------- .note.nv.cuinfo           --------------------------
	.section	.note.nv.cuinfo,"",@"SHT_NOTE"
	.sectionflags	@"SHF_NOTE_NV_CUINFO"
        /*0018*/ 	.short	0x0002
        /*001a*/ 	.short	0x003d
        /*001c*/ 	.short	0x0082
	.zero		2


//--------------------- .nv.info                  --------------------------
	.section	.nv.info,"",@"SHT_CUDA_INFO"
	.align	4


	//----- nvinfo : EIATTR_REGCOUNT
	.align		4
        /*0000*/ 	.byte	0x04, 0x2f
        /*0002*/ 	.short	(.L_13 - .L_12)
	.align		4
.L_12:
        /*0004*/ 	.word	index@(_ZN6caffe210FindKernelIiEEviiPKT_S3_Pii)
        /*0008*/ 	.word	0x00000012


	//----- nvinfo : EIATTR_FRAME_SIZE
	.align		4
.L_13:
        /*000c*/ 	.byte	0x04, 0x11
        /*000e*/ 	.short	(.L_15 - .L_14)
	.align		4
.L_14:
        /*0010*/ 	.word	index@(_ZN6caffe210FindKernelIiEEviiPKT_S3_Pii)
        /*0014*/ 	.word	0x00000000


	//----- nvinfo : EIATTR_REGCOUNT
	.align		4
.L_15:
        /*0018*/ 	.byte	0x04, 0x2f
        /*001a*/ 	.short	(.L_17 - .L_16)
	.align		4
.L_16:
        /*001c*/ 	.word	index@(_ZN6caffe210FindKernelIlEEviiPKT_S3_Pii)
        /*0020*/ 	.word	0x00000014


	//----- nvinfo : EIATTR_FRAME_SIZE
	.align		4
.L_17:
        /*0024*/ 	.byte	0x04, 0x11
        /*0026*/ 	.short	(.L_19 - .L_18)
	.align		4
.L_18:
        /*0028*/ 	.word	index@(_ZN6caffe210FindKernelIlEEviiPKT_S3_Pii)
        /*002c*/ 	.word	0x00000000


	//----- nvinfo : EIATTR_MIN_STACK_SIZE
	.align		4
.L_19:
        /*0030*/ 	.byte	0x04, 0x12
        /*0032*/ 	.short	(.L_21 - .L_20)
	.align		4
.L_20:
        /*0034*/ 	.word	index@(_ZN6caffe210FindKernelIlEEviiPKT_S3_Pii)
        /*0038*/ 	.word	0x00000000


	//----- nvinfo : EIATTR_MIN_STACK_SIZE
	.align		4
.L_21:
        /*003c*/ 	.byte	0x04, 0x12
        /*003e*/ 	.short	(.L_23 - .L_22)
	.align		4
.L_22:
        /*0040*/ 	.word	index@(_ZN6caffe210FindKernelIiEEviiPKT_S3_Pii)
        /*0044*/ 	.word	0x00000000
.L_23:


//--------------------- .nv.compat                --------------------------
	.section	.nv.compat,"",@"SHT_CUDA_COMPAT_INFO"
	.align	4
        /*0000*/ 	.byte	0x02, 0x09, 0x00, 0x00, 0x02, 0x02, 0x01, 0x00, 0x02, 0x05, 0x05, 0x00, 0x03, 0x07, 0x01, 0x01
        /*0010*/ 	.byte	0x02, 0x03, 0x00, 0x00, 0x02, 0x06, 0x01, 0x00, 0x04, 0x0b, 0x08, 0x00, 0x09, 0x00, 0x00, 0x00
        /*0020*/ 	.byte	0x00, 0x00, 0x00, 0x00


//--------------------- .nv.info._ZN6caffe210FindKernelIlEEviiPKT_S3_Pii --------------------------
	.section	.nv.info._ZN6caffe210FindKernelIlEEviiPKT_S3_Pii,"",@"SHT_CUDA_INFO"
	.sectionflags	@""
	.align	4


	//----- nvinfo : EIATTR_CUDA_API_VERSION
	.align		4
        /*0000*/ 	.byte	0x04, 0x37
        /*0002*/ 	.short	(.L_25 - .L_24)
.L_24:
        /*0004*/ 	.word	0x00000082


	//----- nvinfo : EIATTR_KPARAM_INFO
	.align		4
.L_25:
        /*0008*/ 	.byte	0x04, 0x17
        /*000a*/ 	.short	(.L_27 - .L_26)
.L_26:
        /*000c*/ 	.word	0x00000000
        /*0010*/ 	.short	0x0005
        /*0012*/ 	.short	0x0020
        /*0014*/ 	.byte	0x00, 0xf0, 0x11, 0x00


	//----- nvinfo : EIATTR_KPARAM_INFO
	.align		4
.L_27:
        /*0018*/ 	.byte	0x04, 0x17
        /*001a*/ 	.short	(.L_29 - .L_28)
.L_28:
        /*001c*/ 	.word	0x00000000
        /*0020*/ 	.short	0x0004
        /*0022*/ 	.short	0x0018
        /*0024*/ 	.byte	0x00, 0xf0, 0x21, 0x00


	//----- nvinfo : EIATTR_KPARAM_INFO
	.align		4
.L_29:
        /*0028*/ 	.byte	0x04, 0x17
        /*002a*/ 	.short	(.L_31 - .L_30)
.L_30:
        /*002c*/ 	.word	0x00000000
        /*0030*/ 	.short	0x0003
        /*0032*/ 	.short	0x0010
        /*0034*/ 	.byte	0x00, 0xf0, 0x21, 0x00


	//----- nvinfo : EIATTR_KPARAM_INFO
	.align		4
.L_31:
        /*0038*/ 	.byte	0x04, 0x17
        /*003a*/ 	.short	(.L_33 - .L_32)
.L_32:
        /*003c*/ 	.word	0x00000000
        /*0040*/ 	.short	0x0002
        /*0042*/ 	.short	0x0008
        /*0044*/ 	.byte	0x00, 0xf0, 0x21, 0x00


	//----- nvinfo : EIATTR_KPARAM_INFO
	.align		4
.L_33:
        /*0048*/ 	.byte	0x04, 0x17
        /*004a*/ 	.short	(.L_35 - .L_34)
.L_34:
        /*004c*/ 	.word	0x00000000
        /*0050*/ 	.short	0x0001
        /*0052*/ 	.short	0x0004
        /*0054*/ 	.byte	0x00, 0xf0, 0x11, 0x00


	//----- nvinfo : EIATTR_KPARAM_INFO
	.align		4
.L_35:
        /*0058*/ 	.byte	0x04, 0x17
        /*005a*/ 	.short	(.L_37 - .L_36)
.L_36:
        /*005c*/ 	.word	0x00000000
        /*0060*/ 	.short	0x0000
        /*0062*/ 	.short	0x0000
        /*0064*/ 	.byte	0x00, 0xf0, 0x11, 0x00


	//----- nvinfo : EIATTR_SPARSE_MMA_MASK
	.align		4
.L_37:
        /*0068*/ 	.byte	0x03, 0x50
        /*006a*/ 	.short	0x0000


	//----- nvinfo : EIATTR_MAXREG_COUNT
	.align		4
        /*006c*/ 	.byte	0x03, 0x1b
        /*006e*/ 	.short	0x00ff


	//----- nvinfo : EIATTR_NUM_BARRIERS
	.align		4
        /*0070*/ 	.byte	0x02, 0x4c
        /*0072*/ 	.byte	0x01
	.zero		1


	//----- nvinfo : EIATTR_MERCURY_ISA_VERSION
	.align		4
        /*0074*/ 	.byte	0x03, 0x5f
        /*0076*/ 	.short	0x0101


	//----- nvinfo : EIATTR_VRC_CTA_INIT_COUNT
	.align		4
        /*0078*/ 	.byte	0x02, 0x4a
	.zero		1
	.zero		1


	//----- nvinfo : EIATTR_EXIT_INSTR_OFFSETS
	.align		4
        /*007c*/ 	.byte	0x04, 0x1c
        /*007e*/ 	.short	(.L_39 - .L_38)


	//   ....[0]....
.L_38:
        /*0080*/ 	.word	0x00000820


	//   ....[1]....
        /*0084*/ 	.word	0x000008c0


	//----- nvinfo : EIATTR_CRS_STACK_SIZE
	.align		4
.L_39:
        /*0088*/ 	.byte	0x04, 0x1e
        /*008a*/ 	.short	(.L_41 - .L_40)
.L_40:
        /*008c*/ 	.word	0x00000000


	//----- nvinfo : EIATTR_CBANK_PARAM_SIZE
	.align		4
.L_41:
        /*0090*/ 	.byte	0x03, 0x19
        /*0092*/ 	.short	0x0024


	//----- nvinfo : EIATTR_PARAM_CBANK
	.align		4
        /*0094*/ 	.byte	0x04, 0x0a
        /*0096*/ 	.short	(.L_43 - .L_42)
	.align		4
.L_42:
        /*0098*/ 	.word	index@(.nv.constant0._ZN6caffe210FindKernelIlEEviiPKT_S3_Pii)
        /*009c*/ 	.short	0x0380
        /*009e*/ 	.short	0x0024


	//----- nvinfo : EIATTR_SW_WAR
	.align		4
.L_43:
        /*00a0*/ 	.byte	0x04, 0x36
        /*00a2*/ 	.short	(.L_45 - .L_44)
.L_44:
        /*00a4*/ 	.word	0x00000008
.L_45:


//--------------------- .nv.info._ZN6caffe210FindKernelIiEEviiPKT_S3_Pii --------------------------
	.section	.nv.info._ZN6caffe210FindKernelIiEEviiPKT_S3_Pii,"",@"SHT_CUDA_INFO"
	.sectionflags	@""
	.align	4


	//----- nvinfo : EIATTR_CUDA_API_VERSION
	.align		4
        /*0000*/ 	.byte	0x04, 0x37
        /*0002*/ 	.short	(.L_47 - .L_46)
.L_46:
        /*0004*/ 	.word	0x00000082


	//----- nvinfo : EIATTR_KPARAM_INFO
	.align		4
.L_47:
        /*0008*/ 	.byte	0x04, 0x17
        /*000a*/ 	.short	(.L_49 - .L_48)
.L_48:
        /*000c*/ 	.word	0x00000000
        /*0010*/ 	.short	0x0005
        /*0012*/ 	.short	0x0020
        /*0014*/ 	.byte	0x00, 0xf0, 0x11, 0x00


	//----- nvinfo : EIATTR_KPARAM_INFO
	.align		4
.L_49:
        /*0018*/ 	.byte	0x04, 0x17
        /*001a*/ 	.short	(.L_51 - .L_50)
.L_50:
        /*001c*/ 	.word	0x00000000
        /*0020*/ 	.short	0x0004
        /*0022*/ 	.short	0x0018
        /*0024*/ 	.byte	0x00, 0xf0, 0x21, 0x00


	//----- nvinfo : EIATTR_KPARAM_INFO
	.align		4
.L_51:
        /*0028*/ 	.byte	0x04, 0x17
        /*002a*/ 	.short	(.L_53 - .L_52)
.L_52:
        /*002c*/ 	.word	0x00000000
        /*0030*/ 	.short	0x0003
        /*0032*/ 	.short	0x0010
        /*0034*/ 	.byte	0x00, 0xf0, 0x21, 0x00


	//----- nvinfo : EIATTR_KPARAM_INFO
	.align		4
.L_53:
        /*0038*/ 	.byte	0x04, 0x17
        /*003a*/ 	.short	(.L_55 - .L_54)
.L_54:
        /*003c*/ 	.word	0x00000000
        /*0040*/ 	.short	0x0002
        /*0042*/ 	.short	0x0008
        /*0044*/ 	.byte	0x00, 0xf0, 0x21, 0x00


	//----- nvinfo : EIATTR_KPARAM_INFO
	.align		4
.L_55:
        /*0048*/ 	.byte	0x04, 0x17
        /*004a*/ 	.short	(.L_57 - .L_56)
.L_56:
        /*004c*/ 	.word	0x00000000
        /*0050*/ 	.short	0x0001
        /*0052*/ 	.short	0x0004
        /*0054*/ 	.byte	0x00, 0xf0, 0x11, 0x00


	//----- nvinfo : EIATTR_KPARAM_INFO
	.align		4
.L_57:
        /*0058*/ 	.byte	0x04, 0x17
        /*005a*/ 	.short	(.L_59 - .L_58)
.L_58:
        /*005c*/ 	.word	0x00000000
        /*0060*/ 	.short	0x0000
        /*0062*/ 	.short	0x0000
        /*0064*/ 	.byte	0x00, 0xf0, 0x11, 0x00


	//----- nvinfo : EIATTR_SPARSE_MMA_MASK
	.align		4
.L_59:
        /*0068*/ 	.byte	0x03, 0x50
        /*006a*/ 	.short	0x0000


	//----- nvinfo : EIATTR_MAXREG_COUNT
	.align		4
        /*006c*/ 	.byte	0x03, 0x1b
        /*006e*/ 	.short	0x00ff


	//----- nvinfo : EIATTR_NUM_BARRIERS
	.align		4
        /*0070*/ 	.byte	0x02, 0x4c
        /*0072*/ 	.byte	0x01
	.zero		1


	//----- nvinfo : EIATTR_MERCURY_ISA_VERSION
	.align		4
        /*0074*/ 	.byte	0x03, 0x5f
        /*0076*/ 	.short	0x0101


	//----- nvinfo : EIATTR_VRC_CTA_INIT_COUNT
	.align		4
        /*0078*/ 	.byte	0x02, 0x4a
	.zero		1
	.zero		1


	//----- nvinfo : EIATTR_EXIT_INSTR_OFFSETS
	.align		4
        /*007c*/ 	.byte	0x04, 0x1c
        /*007e*/ 	.short	(.L_61 - .L_60)


	//   ....[0]....
.L_60:
        /*0080*/ 	.word	0x00000730


	//   ....[1]....
        /*0084*/ 	.word	0x000007d0


	//----- nvinfo : EIATTR_CRS_STACK_SIZE
	.align		4
.L_61:
        /*0088*/ 	.byte	0x04, 0x1e
        /*008a*/ 	.short	(.L_63 - .L_62)
.L_62:
        /*008c*/ 	.word	0x00000000


	//----- nvinfo : EIATTR_CBANK_PARAM_SIZE
	.align		4
.L_63:
        /*0090*/ 	.byte	0x03, 0x19
        /*0092*/ 	.short	0x0024


	//----- nvinfo : EIATTR_PARAM_CBANK
	.align		4
        /*0094*/ 	.byte	0x04, 0x0a
        /*0096*/ 	.short	(.L_65 - .L_64)
	.align		4
.L_64:
        /*0098*/ 	.word	index@(.nv.constant0._ZN6caffe210FindKernelIiEEviiPKT_S3_Pii)
        /*009c*/ 	.short	0x0380
        /*009e*/ 	.short	0x0024


	//----- nvinfo : EIATTR_SW_WAR
	.align		4
.L_65:
        /*00a0*/ 	.byte	0x04, 0x36
        /*00a2*/ 	.short	(.L_67 - .L_66)
.L_66:
        /*00a4*/ 	.word	0x00000008
.L_67:


//--------------------- .nv.callgraph             --------------------------
	.section	.nv.callgraph,"",@"SHT_CUDA_CALLGRAPH"
	.align	4
	.sectionentsize	8
	.align		4
        /*0000*/ 	.word	0x00000000
	.align		4
        /*0004*/ 	.word	0xffffffff
	.align		4
        /*0008*/ 	.word	0x00000000
	.align		4
        /*000c*/ 	.word	0xfffffffe
	.align		4
        /*0010*/ 	.word	0x00000000
	.align		4
        /*0014*/ 	.word	0xfffffffd
	.align		4
        /*0018*/ 	.word	0x00000000
	.align		4
        /*001c*/ 	.word	0xfffffffc


//--------------------- .nv.constant4             --------------------------
	.section	.nv.constant4,"a",@progbits
	.align	8
	.align		8
.nv.constant4:
        /*0000*/ 	.dword	_ZTVSt9basic_iosIcSt11char_traitsIcEE
	.align		8
        /*0008*/ 	.dword	_ZTTSo
	.align		8
        /*0010*/ 	.dword	_ZTVSt15basic_streambufIcSt11char_traitsIcEE
	.align		8
        /*0018*/ 	.dword	_ZTVNSt7__cxx1115basic_stringbufIcSt11char_traitsIcESaIcEEE
	.align		8
        /*0020*/ 	.dword	_ZTTNSt7__cxx1119basic_ostringstreamIcSt11char_traitsIcESaIcEEE
	.align		8
        /*0028*/ 	.dword	_ZTVN10__cxxabiv119__pointer_type_infoE
	.align		8
        /*0030*/ 	.dword	_ZTVN10__cxxabiv120__function_type_infoE
	.align		8
        /*0038*/ 	.dword	_ZTVN10__cxxabiv117__class_type_infoE
	.align		8
        /*0040*/ 	.dword	_ZTVN10__cxxabiv120__si_class_type_infoE
	.align		8
        /*0048*/ 	.dword	_ZTVN3c105ErrorE
	.align		8
        /*0050*/ 	.dword	_ZTVN6caffe28OperatorINS_11CUDAContextEEE
	.align		8
        /*0058*/ 	.dword	_ZTVN6caffe26FindOpINS_11CUDAContextEEE


//--------------------- .text._ZN6caffe210FindKernelIlEEviiPKT_S3_Pii --------------------------
	.section	.text._ZN6caffe210FindKernelIlEEviiPKT_S3_Pii,"ax",@progbits
	.align	128
        .global         _ZN6caffe210FindKernelIlEEviiPKT_S3_Pii
        .type           _ZN6caffe210FindKernelIlEEviiPKT_S3_Pii,@function
        .size           _ZN6caffe210FindKernelIlEEviiPKT_S3_Pii,(.L_x_16 - _ZN6caffe210FindKernelIlEEviiPKT_S3_Pii)
        .other          _ZN6caffe210FindKernelIlEEviiPKT_S3_Pii,@"STO_CUDA_ENTRY STV_DEFAULT"
_ZN6caffe210FindKernelIlEEviiPKT_S3_Pii:
.text._ZN6caffe210FindKernelIlEEviiPKT_S3_Pii:
[----:B------:R-:W-:Y:S01]  /*0000*/  LDC R1, c[0x0][0x37c] ;  /* 0x0000df00ff017b82 */ /* 0x000fe20000000800 */
[----:B------:R-:W0:Y:S07]  /*0010*/  S2R R0, SR_TID.X ;  /* 0x0000000000007919 */ /* 0x000e2e0000002100 */
[----:B------:R-:W0:Y:S01]  /*0020*/  LDC R9, c[0x0][0x384] ;  /* 0x0000e100ff097b82 */ /* 0x000e220000000800 */
[----:B------:R-:W1:Y:S01]  /*0030*/  LDCU.64 UR6, c[0x0][0x358] ;  /* 0x00006b00ff0677ac */ /* 0x000e620008000a00 */
[----:B------:R-:W-:Y:S01]  /*0040*/  BSSY.RECONVERGENT B0, `(.L_x_0) ;  /* 0x0000053000007945 */ /* 0x000fe20003800200 */
[----:B------:R-:W-:-:S05]  /*0050*/  IMAD.MOV.U32 R4, RZ, RZ, -0x1 ;  /* 0xffffffffff047424 */ /* 0x000fca00078e00ff */
[----:B------:R-:W2:Y:S01]  /*0060*/  S2UR UR8, SR_CTAID.X ;  /* 0x00000000000879c3 */ /* 0x000ea20000002500 */
[----:B0-----:R-:W-:Y:S01]  /*0070*/  ISETP.GE.AND P0, PT, R0, R9, PT ;  /* 0x000000090000720c */ /* 0x001fe20003f06270 */
[----:B--2---:R-:W-:-:S12]  /*0080*/  USHF.R.S32.HI UR9, URZ, 0x1f, UR8 ;  /* 0x0000001fff097899 */ /* 0x004fd80008011408 */
[----:B-1----:R-:W-:Y:S05]  /*0090*/  @P0 BRA `(.L_x_1) ;  /* 0x0000000400340947 */ /* 0x002fea0003800000 */
[----:B------:R-:W0:Y:S01]  /*00a0*/  LDCU.64 UR4, c[0x0][0x390] ;  /* 0x00007200ff0477ac */ /* 0x000e220008000a00 */
[----:B------:R-:W1:Y:S08]  /*00b0*/  LDC.64 R6, c[0x0][0x388] ;  /* 0x0000e200ff067b82 */ /* 0x000e700000000a00 */
[----:B------:R-:W2:Y:S01]  /*00c0*/  LDC R5, c[0x0][0x384] ;  /* 0x0000e100ff057b82 */ /* 0x000ea20000000800 */
[----:B0-----:R-:W-:-:S04]  /*00d0*/  ULEA UR4, UP0, UR8, UR4, 0x3 ;  /* 0x0000000408047291 */ /* 0x001fc8000f8018ff */
[----:B------:R-:W-:Y:S02]  /*00e0*/  ULEA.HI.X UR5, UR8, UR5, UR9, 0x3, UP0 ;  /* 0x0000000508057291 */ /* 0x000fe400080f1c09 */
[----:B------:R-:W-:-:S04]  /*00f0*/  IMAD.U32 R2, RZ, RZ, UR4 ;  /* 0x00000004ff027e24 */ /* 0x000fc8000f8e00ff */
[----:B------:R-:W-:-:S06]  /*0100*/  IMAD.U32 R3, RZ, RZ, UR5 ;  /* 0x00000005ff037e24 */ /* 0x000fcc000f8e00ff */
[----:B------:R-:W5:Y:S01]  /*0110*/  LDG.E.64 R2, desc[UR6][R2.64] ;  /* 0x0000000602027981 */ /* 0x000f62000c1e1b00 */
[----:B------:R-:W-:Y:S01]  /*0120*/  IMAD.IADD R4, R9, 0x1, -R0 ;  /* 0x0000000109047824 */ /* 0x000fe200078e0a00 */
[----:B------:R-:W-:Y:S01]  /*0130*/  BSSY.RECONVERGENT B1, `(.L_x_2) ;  /* 0x0000025000017945 */ /* 0x000fe20003800200 */
[----:B-1----:R-:W-:Y:S01]  /*0140*/  IMAD.WIDE R6, R0, 0x8, R6 ;  /* 0x0000000800067825 */ /* 0x002fe200078e0206 */
[----:B------:R-:W-:Y:S02]  /*0150*/  PLOP3.LUT P0, PT, PT, PT, PT, 0x80, 0x8 ;  /* 0x000000000008781c */ /* 0x000fe40003f0f070 */
[----:B------:R-:W-:Y:S01]  /*0160*/  ISETP.GT.AND P1, PT, R4, 0x180, PT ;  /* 0x000001800400780c */ /* 0x000fe20003f24270 */
[----:B------:R-:W-:Y:S02]  /*0170*/  IMAD.MOV.U32 R15, RZ, RZ, R7 ;  /* 0x000000ffff0f7224 */ /* 0x000fe400078e0007 */
[----:B------:R-:W-:Y:S02]  /*0180*/  IMAD.MOV.U32 R14, RZ, RZ, R6 ;  /* 0x000000ffff0e7224 */ /* 0x000fe400078e0006 */
[----:B------:R-:W-:-:S02]  /*0190*/  IMAD.MOV.U32 R4, RZ, RZ, -0x1 ;  /* 0xffffffffff047424 */ /* 0x000fc400078e00ff */
[----:B------:R-:W-:-:S06]  /*01a0*/  IMAD.MOV.U32 R7, RZ, RZ, R0 ;  /* 0x000000ffff077224 */ /* 0x000fcc00078e0000 */
[----:B--2---:R-:W-:Y:S05]  /*01b0*/  @!P1 BRA `(.L_x_3) ;  /* 0x0000000000709947 */ /* 0x004fea0003800000 */
[----:B------:R-:W-:Y:S01]  /*01c0*/  PLOP3.LUT P0, PT, PT, PT, PT, 0x8, 0x80 ;  /* 0x000000000080781c */ /* 0x000fe20003f0e170 */
[----:B------:R-:W-:-:S12]  /*01d0*/  VIADD R6, R9, 0xfffffe80 ;  /* 0xfffffe8009067836 */ /* 0x000fd80000000000 */
.L_x_4:
[----:B------:R-:W-:Y:S02]  /*01e0*/  IMAD.MOV.U32 R8, RZ, RZ, R14 ;  /* 0x000000ffff087224 */ /* 0x000fe400078e000e */
[----:B------:R-:W-:-:S05]  /*01f0*/  IMAD.MOV.U32 R9, RZ, RZ, R15 ;  /* 0x000000ffff097224 */ /* 0x000fca00078e000f */
[----:B------:R-:W2:Y:S04]  /*0200*/  LDG.E.64 R10, desc[UR6][R8.64] ;  /* 0x00000006080a7981 */ /* 0x000ea8000c1e1b00 */
[----:B------:R-:W3:Y:S04]  /*0210*/  LDG.E.64 R12, desc[UR6][R8.64+0x400] ;  /* 0x00040006080c7981 */ /* 0x000ee8000c1e1b00 */
[----:B------:R-:W4:Y:S04]  /*0220*/  LDG.E.64 R16, desc[UR6][R8.64+0xc00] ;  /* 0x000c000608107981 */ /* 0x000f28000c1e1b00 */
[----:B------:R-:W4:Y:S01]  /*0230*/  LDG.E.64 R14, desc[UR6][R8.64+0x800] ;  /* 0x00080006080e7981 */ /* 0x000f22000c1e1b00 */
[----:B--2--5:R-:W-:-:S04]  /*0240*/  ISETP.NE.U32.AND P3, PT, R10, R2, PT ;  /* 0x000000020a00720c */ /* 0x024fc80003f65070 */
[----:B------:R-:W-:Y:S02]  /*0250*/  ISETP.NE.AND.EX P3, PT, R11, R3, PT, P3 ;  /* 0x000000030b00720c */ /* 0x000fe40003f65330 */
[----:B---3--:R-:W-:-:S04]  /*0260*/  ISETP.NE.U32.AND P2, PT, R12, R2, PT ;  /* 0x000000020c00720c */ /* 0x008fc80003f45070 */
[-C--:B------:R-:W-:Y:S02]  /*0270*/  ISETP.NE.AND.EX P2, PT, R13, R3.reuse, PT, P2 ;  /* 0x000000030d00720c */ /* 0x080fe40003f45320 */
[-C--:B----4-:R-:W-:Y:S01]  /*0280*/  ISETP.NE.U32.AND P4, PT, R16, R2.reuse, PT ;  /* 0x000000021000720c */ /* 0x090fe20003f85070 */
[C---:B------:R-:W-:Y:S01]  /*0290*/  VIADD R11, R7.reuse, 0x80 ;  /* 0x00000080070b7836 */ /* 0x040fe20000000000 */
[----:B------:R-:W-:Y:S01]  /*02a0*/  ISETP.NE.U32.AND P1, PT, R14, R2, PT ;  /* 0x000000020e00720c */ /* 0x000fe20003f25070 */
[----:B------:R-:W-:Y:S01]  /*02b0*/  VIADD R13, R7, 0x100 ;  /* 0x00000100070d7836 */ /* 0x000fe20000000000 */
[----:B------:R-:W-:Y:S01]  /*02c0*/  ISETP.NE.AND.EX P4, PT, R17, R3, PT, P4 ;  /* 0x000000031100720c */ /* 0x000fe20003f85340 */
[C---:B------:R-:W-:Y:S01]  /*02d0*/  VIADD R17, R7.reuse, 0x180 ;  /* 0x0000018007117836 */ /* 0x040fe20000000000 */
[----:B------:R-:W-:Y:S01]  /*02e0*/  @!P3 VIMNMX R4, PT, PT, R4, R7, !PT ;  /* 0x000000070404b248 */ /* 0x000fe20007fe0100 */
[----:B------:R-:W-:Y:S01]  /*02f0*/  VIADD R7, R7, 0x200 ;  /* 0x0000020007077836 */ /* 0x000fe20000000000 */
[----:B------:R-:W-:-:S03]  /*0300*/  ISETP.NE.AND.EX P1, PT, R15, R3, PT, P1 ;  /* 0x000000030f00720c */ /* 0x000fc60003f25310 */
[----:B------:R-:W-:Y:S02]  /*0310*/  @!P2 VIMNMX R4, PT, PT, R4, R11, !PT ;  /* 0x0000000b0404a248 */ /* 0x000fe40007fe0100 */
[----:B------:R-:W-:Y:S02]  /*0320*/  ISETP.GE.AND P2, PT, R7, R6, PT ;  /* 0x000000060700720c */ /* 0x000fe40003f46270 */
[----:B------:R-:W-:-:S06]  /*0330*/  IADD3 R14, P3, PT, R8, 0x1000, RZ ;  /* 0x00001000080e7810 */ /* 0x000fcc0007f7e0ff */
[----:B------:R-:W-:Y:S01]  /*0340*/  @!P1 VIMNMX R4, PT, PT, R4, R13, !PT ;  /* 0x0000000d04049248 */ /* 0x000fe20007fe0100 */
[----:B------:R-:W-:-:S03]  /*0350*/  IMAD.X R15, RZ, RZ, R9, P3 ;  /* 0x000000ffff0f7224 */ /* 0x000fc600018e0609 */
[----:B------:R-:W-:Y:S01]  /*0360*/  @!P4 VIMNMX R4, PT, PT, R4, R17, !PT ;  /* 0x000000110404c248 */ /* 0x000fe20007fe0100 */
[----:B------:R-:W-:Y:S06]  /*0370*/  @!P2 BRA `(.L_x_4) ;  /* 0xfffffffc0098a947 */ /* 0x000fec000383ffff */
.L_x_3:
[----:B------:R-:W-:Y:S05]  /*0380*/  BSYNC.RECONVERGENT B1 ;  /* 0x0000000000017941 */ /* 0x000fea0003800200 */
.L_x_2:
[----:B------:R-:W-:Y:S01]  /*0390*/  IMAD.IADD R6, R5, 0x1, -R7 ;  /* 0x0000000105067824 */ /* 0x000fe200078e0a07 */
[----:B------:R-:W-:Y:S04]  /*03a0*/  BSSY.RECONVERGENT B1, `(.L_x_5) ;  /* 0x0000014000017945 */ /* 0x000fe80003800200 */
[----:B------:R-:W-:-:S13]  /*03b0*/  ISETP.GT.AND P1, PT, R6, 0x80, PT ;  /* 0x000000800600780c */ /* 0x000fda0003f24270 */
[----:B------:R-:W-:Y:S05]  /*03c0*/  @!P1 BRA `(.L_x_6) ;  /* 0x0000000000449947 */ /* 0x000fea0003800000 */
[----:B------:R-:W-:Y:S02]  /*03d0*/  IMAD.MOV.U32 R12, RZ, RZ, R14 ;  /* 0x000000ffff0c7224 */ /* 0x000fe400078e000e */
[----:B------:R-:W-:-:S05]  /*03e0*/  IMAD.MOV.U32 R13, RZ, RZ, R15 ;  /* 0x000000ffff0d7224 */ /* 0x000fca00078e000f */
[----:B------:R-:W2:Y:S04]  /*03f0*/  LDG.E.64 R8, desc[UR6][R12.64] ;  /* 0x000000060c087981 */ /* 0x000ea8000c1e1b00 */
[----:B------:R-:W3:Y:S01]  /*0400*/  LDG.E.64 R10, desc[UR6][R12.64+0x400] ;  /* 0x000400060c0a7981 */ /* 0x000ee2000c1e1b00 */
[----:B------:R-:W-:Y:S02]  /*0410*/  IADD3 R14, P3, PT, R14, 0x400, RZ ;  /* 0x000004000e0e7810 */ /* 0x000fe40007f7e0ff */
[----:B------:R-:W-:-:S03]  /*0420*/  PLOP3.LUT P0, PT, PT, PT, PT, 0x8, 0x80 ;  /* 0x000000000080781c */ /* 0x000fc60003f0e170 */
[----:B------:R-:W-:Y:S01]  /*0430*/  IMAD.X R15, RZ, RZ, R15, P3 ;  /* 0x000000ffff0f7224 */ /* 0x000fe200018e060f */
[----:B------:R-:W-:-:S05]  /*0440*/  IADD3 R14, P3, PT, R14, 0x400, RZ ;  /* 0x000004000e0e7810 */ /* 0x000fca0007f7e0ff */
[----:B------:R-:W-:Y:S01]  /*0450*/  IMAD.X R15, RZ, RZ, R15, P3 ;  /* 0x000000ffff0f7224 */ /* 0x000fe200018e060f */
[----:B--2--5:R-:W-:-:S04]  /*0460*/  ISETP.NE.U32.AND P1, PT, R8, R2, PT ;  /* 0x000000020800720c */ /* 0x024fc80003f25070 */
[----:B------:R-:W-:Y:S02]  /*0470*/  ISETP.NE.AND.EX P1, PT, R9, R3, PT, P1 ;  /* 0x000000030900720c */ /* 0x000fe40003f25310 */
[----:B---3--:R-:W-:-:S04]  /*0480*/  ISETP.NE.U32.AND P2, PT, R10, R2, PT ;  /* 0x000000020a00720c */ /* 0x008fc80003f45070 */
[----:B------:R-:W-:-:S07]  /*0490*/  ISETP.NE.AND.EX P2, PT, R11, R3, PT, P2 ;  /* 0x000000030b00720c */ /* 0x000fce0003f45320 */
[----:B------:R-:W-:Y:S01]  /*04a0*/  @!P1 VIMNMX R4, PT, PT, R4, R7, !PT ;  /* 0x0000000704049248 */ /* 0x000fe20007fe0100 */
[----:B------:R-:W-:-:S05]  /*04b0*/  VIADD R7, R7, 0x80 ;  /* 0x0000008007077836 */ /* 0x000fca0000000000 */
[----:B------:R-:W-:Y:S01]  /*04c0*/  @!P2 VIMNMX R4, PT, PT, R4, R7, !PT ;  /* 0x000000070404a248 */ /* 0x000fe20007fe0100 */
[----:B------:R-:W-:-:S07]  /*04d0*/  VIADD R7, R7, 0x80 ;  /* 0x0000008007077836 */ /* 0x000fce0000000000 */
.L_x_6:
[----:B------:R-:W-:Y:S05]  /*04e0*/  BSYNC.RECONVERGENT B1 ;  /* 0x0000000000017941 */ /* 0x000fea0003800200 */
.L_x_5:
[----:B------:R-:W-:Y:S01]  /*04f0*/  ISETP.LT.OR P0, PT, R7, R5, P0 ;  /* 0x000000050700720c */ /* 0x000fe20000701670 */
[----:B------:R-:W-:Y:S02]  /*0500*/  IMAD.MOV.U32 R8, RZ, RZ, R14 ;  /* 0x000000ffff087224 */ /* 0x000fe400078e000e */
[----:B------:R-:W-:-:S10]  /*0510*/  IMAD.MOV.U32 R9, RZ, RZ, R15 ;  /* 0x000000ffff097224 */ /* 0x000fd400078e000f */
[----:B------:R-:W-:Y:S05]  /*0520*/  @!P0 BRA `(.L_x_1) ;  /* 0x0000000000108947 */ /* 0x000fea0003800000 */
[----:B------:R-:W2:Y:S02]  /*0530*/  LDG.E.64 R8, desc[UR6][R8.64] ;  /* 0x0000000608087981 */ /* 0x000ea4000c1e1b00 */
[----:B--2--5:R-:W-:-:S04]  /*0540*/  ISETP.NE.U32.AND P0, PT, R8, R2, PT ;  /* 0x000000020800720c */ /* 0x024fc80003f05070 */
[----:B------:R-:W-:-:S13]  /*0550*/  ISETP.NE.AND.EX P0, PT, R9, R3, PT, P0 ;  /* 0x000000030900720c */ /* 0x000fda0003f05300 */
[----:B------:R-:W-:-:S07]  /*0560*/  @!P0 VIMNMX R4, PT, PT, R4, R7, !PT ;  /* 0x0000000704048248 */ /* 0x000fce0007fe0100 */
.L_x_1:
[----:B------:R-:W-:Y:S05]  /*0570*/  BSYNC.RECONVERGENT B0 ;  /* 0x0000000000007941 */ /* 0x000fea0003800200 */
.L_x_0:
[----:B------:R-:W0:Y:S01]  /*0580*/  S2R R7, SR_LANEID ;  /* 0x0000000000077919 */ /* 0x000e220000000000 */
[----:B------:R-:W-:Y:S01]  /*0590*/  ISETP.NE.AND P1, PT, R0, RZ, PT ;  /* 0x000000ff0000720c */ /* 0x000fe20003f25270 */
[----:B-----5:R-:W1:-:S12]  /*05a0*/  SHFL.DOWN PT, R3, R4, 0x1, 0x1f ;  /* 0x08201f0004037f89 */ /* 0x020e5800000e0000 */
[----:B------:R-:W2:Y:S01]  /*05b0*/  @!P1 S2R R9, SR_CgaCtaId ;  /* 0x0000000000099919 */ /* 0x000ea20000008800 */
[C---:B0-----:R-:W-:Y:S01]  /*05c0*/  VIADD R2, R7.reuse, 0x1 ;  /* 0x0000000107027836 */ /* 0x041fe20000000000 */
[C---:B------:R-:W-:Y:S01]  /*05d0*/  ISETP.NE.AND P2, PT, R7.reuse, RZ, PT ;  /* 0x000000ff0700720c */ /* 0x040fe20003f45270 */
[----:B------:R-:W-:-:S03]  /*05e0*/  VIADD R5, R7, 0x2 ;  /* 0x0000000207057836 */ /* 0x000fc60000000000 */
[----:B------:R-:W-:-:S04]  /*05f0*/  ISETP.GE.AND P0, PT, R2, 0x20, PT ;  /* 0x000000200200780c */ /* 0x000fc80003f06270 */
[----:B-1----:R-:W-:-:S04]  /*0600*/  ISETP.GT.AND P0, PT, R3, R4, !P0 ;  /* 0x000000040300720c */ /* 0x002fc80004704270 */
[----:B------:R-:W-:Y:S01]  /*0610*/  SEL R3, R3, R4, P0 ;  /* 0x0000000403037207 */ /* 0x000fe20000000000 */
[----:B------:R-:W-:Y:S01]  /*0620*/  VIADD R4, R7, 0x4 ;  /* 0x0000000407047836 */ /* 0x000fe20000000000 */
[----:B------:R-:W-:Y:S01]  /*0630*/  ISETP.GE.AND P0, PT, R5, 0x20, PT ;  /* 0x000000200500780c */ /* 0x000fe20003f06270 */
[----:B------:R-:W0:Y:S01]  /*0640*/  @!P2 S2R R6, SR_CgaCtaId ;  /* 0x000000000006a919 */ /* 0x000e220000008800 */
[----:B------:R-:W-:Y:S01]  /*0650*/  @!P2 SHF.R.U32.HI R0, RZ, 0x5, R0 ;  /* 0x00000005ff00a819 */ /* 0x000fe20000011600 */
[----:B------:R-:W1:Y:S02]  /*0660*/  SHFL.DOWN PT, R2, R3, 0x2, 0x1f ;  /* 0x08401f0003027f89 */ /* 0x000e6400000e0000 */
[----:B-1----:R-:W-:-:S04]  /*0670*/  ISETP.GT.AND P0, PT, R2, R3, !P0 ;  /* 0x000000030200720c */ /* 0x002fc80004704270 */
[----:B------:R-:W-:Y:S01]  /*0680*/  SEL R2, R2, R3, P0 ;  /* 0x0000000302027207 */ /* 0x000fe20000000000 */
[----:B------:R-:W-:Y:S01]  /*0690*/  VIADD R3, R7, 0x8 ;  /* 0x0000000807037836 */ /* 0x000fe20000000000 */
[----:B------:R-:W-:-:S03]  /*06a0*/  ISETP.GE.AND P0, PT, R4, 0x20, PT ;  /* 0x000000200400780c */ /* 0x000fc60003f06270 */
[----:B------:R-:W1:Y:S02]  /*06b0*/  SHFL.DOWN PT, R5, R2, 0x4, 0x1f ;  /* 0x08801f0002057f89 */ /* 0x000e6400000e0000 */
[----:B-1----:R-:W-:-:S04]  /*06c0*/  ISETP.GT.AND P0, PT, R5, R2, !P0 ;  /* 0x000000020500720c */ /* 0x002fc80004704270 */
[----:B------:R-:W-:Y:S01]  /*06d0*/  SEL R5, R5, R2, P0 ;  /* 0x0000000205057207 */ /* 0x000fe20000000000 */
[----:B------:R-:W-:Y:S01]  /*06e0*/  VIADD R2, R7, 0x10 ;  /* 0x0000001007027836 */ /* 0x000fe20000000000 */
[----:B------:R-:W-:-:S03]  /*06f0*/  ISETP.GE.AND P0, PT, R3, 0x20, PT ;  /* 0x000000200300780c */ /* 0x000fc60003f06270 */
[----:B------:R-:W1:Y:S02]  /*0700*/  SHFL.DOWN PT, R4, R5, 0x8, 0x1f ;  /* 0x09001f0005047f89 */ /* 0x000e6400000e0000 */
[----:B-1----:R-:W-:-:S04]  /*0710*/  ISETP.GT.AND P0, PT, R4, R5, !P0 ;  /* 0x000000050400720c */ /* 0x002fc80004704270 */
[----:B------:R-:W-:Y:S02]  /*0720*/  SEL R4, R4, R5, P0 ;  /* 0x0000000504047207 */ /* 0x000fe40000000000 */
[----:B------:R-:W-:Y:S02]  /*0730*/  @!P2 MOV R5, 0x400 ;  /* 0x000004000005a802 */ /* 0x000fe40000000f00 */
[----:B------:R-:W-:Y:S01]  /*0740*/  ISETP.GE.AND P0, PT, R2, 0x20, PT ;  /* 0x000000200200780c */ /* 0x000fe20003f06270 */
[----:B------:R-:W1:Y:S01]  /*0750*/  SHFL.DOWN PT, R3, R4, 0x10, 0x1f ;  /* 0x0a001f0004037f89 */ /* 0x000e6200000e0000 */
[----:B0-----:R-:W-:Y:S02]  /*0760*/  @!P2 LEA R5, R6, R5, 0x18 ;  /* 0x000000050605a211 */ /* 0x001fe400078ec0ff */
[----:B------:R-:W-:-:S03]  /*0770*/  @!P1 MOV R2, 0x400 ;  /* 0x0000040000029802 */ /* 0x000fc60000000f00 */
[----:B------:R-:W-:Y:S01]  /*0780*/  @!P2 IMAD R0, R0, 0x4, R5 ;  /* 0x000000040000a824 */ /* 0x000fe200078e0205 */
[----:B--2---:R-:W-:Y:S02]  /*0790*/  @!P1 LEA R2, R9, R2, 0x18 ;  /* 0x0000000209029211 */ /* 0x004fe400078ec0ff */
[----:B-1----:R-:W-:-:S04]  /*07a0*/  ISETP.GT.AND P0, PT, R3, R4, !P0 ;  /* 0x000000040300720c */ /* 0x002fc80004704270 */
[----:B------:R-:W-:-:S05]  /*07b0*/  SEL R3, R3, R4, P0 ;  /* 0x0000000403037207 */ /* 0x000fca0000000000 */
[----:B------:R-:W-:Y:S01]  /*07c0*/  @!P2 STS [R0+0x4], R3 ;  /* 0x000004030000a388 */ /* 0x000fe20000000800 */
[----:B------:R-:W-:Y:S06]  /*07d0*/  BAR.SYNC.DEFER_BLOCKING 0x0 ;  /* 0x0000000000007b1d */ /* 0x000fec0000010000 */
[----:B------:R-:W0:Y:S04]  /*07e0*/  @!P1 LDS.64 R4, [R2+0x8] ;  /* 0x0000080002049984 */ /* 0x000e280000000a00 */
[----:B------:R-:W1:Y:S01]  /*07f0*/  @!P1 LDS R7, [R2+0x10] ;  /* 0x0000100002079984 */ /* 0x000e620000000800 */
[----:B0-----:R-:W-:-:S04]  /*0800*/  @!P1 VIMNMX3 R4, R4, R3, R5, !PT ;  /* 0x000000030404920f */ /* 0x001fc80007800105 */
[----:B-1----:R-:W-:Y:S01]  /*0810*/  @!P1 VIMNMX R3, PT, PT, R4, R7, !PT ;  /* 0x0000000704039248 */ /* 0x002fe20007fe0100 */
[----:B------:R-:W-:Y:S06]  /*0820*/  @P1 EXIT ;  /* 0x000000000000194d */ /* 0x000fec0003800000 */
[----:B------:R-:W-:Y:S01]  /*0830*/  IMAD.MOV.U32 R5, RZ, RZ, R3 ;  /* 0x000000ffff057224 */ /* 0x000fe200078e0003 */
[----:B------:R-:W0:Y:S04]  /*0840*/  LDCU.64 UR4, c[0x0][0x398] ;  /* 0x00007300ff0477ac */ /* 0x000e280008000a00 */
[----:B------:R-:W-:-:S13]  /*0850*/  ISETP.NE.AND P0, PT, R5, -0x1, PT ;  /* 0xffffffff0500780c */ /* 0x000fda0003f05270 */
[----:B------:R-:W1:Y:S01]  /*0860*/  @!P0 LDC R5, c[0x0][0x3a0] ;  /* 0x0000e800ff058b82 */ /* 0x000e620000000800 */
[----:B0-----:R-:W-:-:S04]  /*0870*/  ULEA UR4, UP0, UR8, UR4, 0x2 ;  /* 0x0000000408047291 */ /* 0x001fc8000f8010ff */
[----:B------:R-:W-:Y:S02]  /*0880*/  ULEA.HI.X UR5, UR8, UR5, UR9, 0x2, UP0 ;  /* 0x0000000508057291 */ /* 0x000fe400080f1409 */
[----:B------:R-:W-:-:S04]  /*0890*/  IMAD.U32 R2, RZ, RZ, UR4 ;  /* 0x00000004ff027e24 */ /* 0x000fc8000f8e00ff */
[----:B------:R-:W-:-:S05]  /*08a0*/  IMAD.U32 R3, RZ, RZ, UR5 ;  /* 0x00000005ff037e24 */ /* 0x000fca000f8e00ff */
[----:B-1----:R-:W-:Y:S01]  /*08b0*/  STG.E desc[UR6][R2.64], R5 ;  /* 0x0000000502007986 */ /* 0x002fe2000c101906 */
[----:B------:R-:W-:Y:S05]  /*08c0*/  EXIT ;  /* 0x000000000000794d */ /* 0x000fea0003800000 */
.L_x_7:
[----:B------:R-:W-:-:S00]  /*08d0*/  BRA `(.L_x_7) ;  /* 0xfffffffc00fc7947 */ /* 0x000fc0000383ffff */
[----:B------:R-:W-:-:S00]  /*08e0*/  NOP ;  /* 0x0000000000007918 */ /* 0x000fc00000000000 */
        /* <DEDUP_REMOVED lines=9> */
.L_x_16:


//--------------------- .text._ZN6caffe210FindKernelIiEEviiPKT_S3_Pii --------------------------
	.section	.text._ZN6caffe210FindKernelIiEEviiPKT_S3_Pii,"ax",@progbits
	.align	128
        .global         _ZN6caffe210FindKernelIiEEviiPKT_S3_Pii
        .type           _ZN6caffe210FindKernelIiEEviiPKT_S3_Pii,@function
        .size           _ZN6caffe210FindKernelIiEEviiPKT_S3_Pii,(.L_x_17 - _ZN6caffe210FindKernelIiEEviiPKT_S3_Pii)
        .other          _ZN6caffe210FindKernelIiEEviiPKT_S3_Pii,@"STO_CUDA_ENTRY STV_DEFAULT"
_ZN6caffe210FindKernelIiEEviiPKT_S3_Pii:
.text._ZN6caffe210FindKernelIiEEviiPKT_S3_Pii:
        /* <DEDUP_REMOVED lines=16> */
[----:B------:R-:W-:-:S05]  /*0100*/  IMAD.U32 R9, RZ, RZ, UR5 ;  /* 0x00000005ff097e24 */ /* 0x000fca000f8e00ff */
[----:B------:R0:W5:Y:S01]  /*0110*/  LDG.E R2, desc[UR6][R8.64] ;  /* 0x0000000608027981 */ /* 0x000162000c1e1900 */
[----:B------:R-:W-:Y:S01]  /*0120*/  IMAD.IADD R3, R15, 0x1, -R0 ;  /* 0x000000010f037824 */ /* 0x000fe200078e0a00 */
[----:B------:R-:W-:Y:S01]  /*0130*/  BSSY.RECONVERGENT B1, `(.L_x_10) ;  /* 0x000001d000017945 */ /* 0x000fe20003800200 */
[----:B-1----:R-:W-:Y:S01]  /*0140*/  IMAD.WIDE R4, R0, 0x4, R4 ;  /* 0x0000000400047825 */ /* 0x002fe200078e0204 */
[----:B------:R-:W-:Y:S02]  /*0150*/  PLOP3.LUT P0, PT, PT, PT, PT, 0x80, 0x8 ;  /* 0x000000000008781c */ /* 0x000fe40003f0f070 */
[----:B------:R-:W-:Y:S01]  /*0160*/  ISETP.GT.AND P1, PT, R3, 0x180, PT ;  /* 0x000001800300780c */ /* 0x000fe20003f24270 */
[----:B------:R-:W-:Y:S02]  /*0170*/  IMAD.MOV.U32 R3, RZ, RZ, -0x1 ;  /* 0xffffffffff037424 */ /* 0x000fe400078e00ff */
[----:B------:R-:W-:-:S10]  /*0180*/  IMAD.MOV.U32 R10, RZ, RZ, R0 ;  /* 0x000000ffff0a7224 */ /* 0x000fd400078e0000 */
[----:B0-2---:R-:W-:Y:S05]  /*0190*/  @!P1 BRA `(.L_x_11) ;  /* 0x0000000000589947 */ /* 0x005fea0003800000 */
[----:B------:R-:W-:Y:S01]  /*01a0*/  PLOP3.LUT P0, PT, PT, PT, PT, 0x8, 0x80 ;  /* 0x000000000080781c */ /* 0x000fe20003f0e170 */
[----:B------:R-:W-:-:S12]  /*01b0*/  VIADD R15, R15, 0xfffffe80 ;  /* 0xfffffe800f0f7836 */ /* 0x000fd80000000000 */
.L_x_12:
[----:B------:R-:W2:Y:S04]  /*01c0*/  LDG.E R7, desc[UR6][R4.64] ;  /* 0x0000000604077981 */ /* 0x000ea8000c1e1900 */
[----:B------:R-:W3:Y:S04]  /*01d0*/  LDG.E R9, desc[UR6][R4.64+0x200] ;  /* 0x0002000604097981 */ /* 0x000ee8000c1e1900 */
[----:B------:R-:W4:Y:S04]  /*01e0*/  LDG.E R11, desc[UR6][R4.64+0x400] ;  /* 0x00040006040b7981 */ /* 0x000f28000c1e1900 */
[----:B------:R-:W4:Y:S01]  /*01f0*/  LDG.E R13, desc[UR6][R4.64+0x600] ;  /* 0x00060006040d7981 */ /* 0x000f22000c1e1900 */
[----:B------:R-:W-:-:S02]  /*0200*/  VIADD R8, R10, 0x80 ;  /* 0x000000800a087836 */ /* 0x000fc40000000000 */
[C---:B------:R-:W-:Y:S02]  /*0210*/  VIADD R12, R10.reuse, 0x100 ;  /* 0x000001000a0c7836 */ /* 0x040fe40000000000 */
[----:B------:R-:W-:Y:S01]  /*0220*/  VIADD R14, R10, 0x180 ;  /* 0x000001800a0e7836 */ /* 0x000fe20000000000 */
[-C--:B--2--5:R-:W-:Y:S02]  /*0230*/  ISETP.NE.AND P3, PT, R7, R2.reuse, PT ;  /* 0x000000020700720c */ /* 0x0a4fe40003f65270 */
[-C--:B---3--:R-:W-:Y:S02]  /*0240*/  ISETP.NE.AND P4, PT, R9, R2.reuse, PT ;  /* 0x000000020900720c */ /* 0x088fe40003f85270 */
[-C--:B----4-:R-:W-:Y:S02]  /*0250*/  ISETP.NE.AND P2, PT, R11, R2.reuse, PT ;  /* 0x000000020b00720c */ /* 0x090fe40003f45270 */
[----:B------:R-:W-:-:S07]  /*0260*/  ISETP.NE.AND P1, PT, R13, R2, PT ;  /* 0x000000020d00720c */ /* 0x000fce0003f25270 */
[----:B------:R-:W-:Y:S01]  /*0270*/  @!P3 VIMNMX R3, PT, PT, R3, R10, !PT ;  /* 0x0000000a0303b248 */ /* 0x000fe20007fe0100 */
[----:B------:R-:W-:-:S03]  /*0280*/  VIADD R10, R10, 0x200 ;  /* 0x000002000a0a7836 */ /* 0x000fc60000000000 */
[----:B------:R-:W-:Y:S02]  /*0290*/  @!P4 VIMNMX R3, PT, PT, R3, R8, !PT ;  /* 0x000000080303c248 */ /* 0x000fe40007fe0100 */
[----:B------:R-:W-:Y:S02]  /*02a0*/  ISETP.GE.AND P3, PT, R10, R15, PT ;  /* 0x0000000f0a00720c */ /* 0x000fe40003f66270 */
[----:B------:R-:W-:Y:S02]  /*02b0*/  IADD3 R4, P4, PT, R4, 0x800, RZ ;  /* 0x0000080004047810 */ /* 0x000fe40007f9e0ff */
[----:B------:R-:W-:-:S03]  /*02c0*/  @!P2 VIMNMX R3, PT, PT, R3, R12, !PT ;  /* 0x0000000c0303a248 */ /* 0x000fc60007fe0100 */
[----:B------:R-:W-:Y:S01]  /*02d0*/  IMAD.X R5, RZ, RZ, R5, P4 ;  /* 0x000000ffff057224 */ /* 0x000fe200020e0605 */
[----:B------:R-:W-:-:S05]  /*02e0*/  @!P1 VIMNMX R3, PT, PT, R3, R14, !PT ;  /* 0x0000000e03039248 */ /* 0x000fca0007fe0100 */
[----:B------:R-:W-:Y:S05]  /*02f0*/  @!P3 BRA `(.L_x_12) ;  /* 0xfffffffc00b0b947 */ /* 0x000fea000383ffff */
.L_x_11:
[----:B------:R-:W-:Y:S05]  /*0300*/  BSYNC.RECONVERGENT B1 ;  /* 0x0000000000017941 */ /* 0x000fea0003800200 */
.L_x_10:
[----:B------:R-:W-:Y:S01]  /*0310*/  IMAD.IADD R7, R6, 0x1, -R10 ;  /* 0x0000000106077824 */ /* 0x000fe200078e0a0a */
[----:B------:R-:W-:Y:S04]  /*0320*/  BSSY.RECONVERGENT B1, `(.L_x_13) ;  /* 0x0000010000017945 */ /* 0x000fe80003800200 */
[----:B------:R-:W-:-:S13]  /*0330*/  ISETP.GT.AND P1, PT, R7, 0x80, PT ;  /* 0x000000800700780c */ /* 0x000fda0003f24270 */
[----:B------:R-:W-:Y:S05]  /*0340*/  @!P1 BRA `(.L_x_14) ;  /* 0x0000000000349947 */ /* 0x000fea0003800000 */
[----:B------:R-:W2:Y:S04]  /*0350*/  LDG.E R7, desc[UR6][R4.64] ;  /* 0x0000000604077981 */ /* 0x000ea8000c1e1900 */
[----:B------:R-:W3:Y:S01]  /*0360*/  LDG.E R9, desc[UR6][R4.64+0x200] ;  /* 0x0002000604097981 */ /* 0x000ee2000c1e1900 */
[----:B------:R-:W-:Y:S02]  /*0370*/  PLOP3.LUT P0, PT, PT, PT, PT, 0x8, 0x80 ;  /* 0x000000000080781c */ /* 0x000fe40003f0e170 */
[-C--:B--2--5:R-:W-:Y:S02]  /*0380*/  ISETP.NE.AND P1, PT, R7, R2.reuse, PT ;  /* 0x000000020700720c */ /* 0x0a4fe40003f25270 */
[----:B------:R-:W-:Y:S02]  /*0390*/  IADD3 R7, P3, PT, R4, 0x200, RZ ;  /* 0x0000020004077810 */ /* 0x000fe40007f7e0ff */
[----:B---3--:R-:W-:-:S03]  /*03a0*/  ISETP.NE.AND P2, PT, R9, R2, PT ;  /* 0x000000020900720c */ /* 0x008fc60003f45270 */
[----:B------:R-:W-:Y:S01]  /*03b0*/  IMAD.X R8, RZ, RZ, R5, P3 ;  /* 0x000000ffff087224 */ /* 0x000fe200018e0605 */
[----:B------:R-:W-:-:S05]  /*03c0*/  IADD3 R4, P3, PT, R7, 0x200, RZ ;  /* 0x0000020007047810 */ /* 0x000fca0007f7e0ff */
[----:B------:R-:W-:Y:S01]  /*03d0*/  @!P1 VIMNMX R3, PT, PT, R3, R10, !PT ;  /* 0x0000000a03039248 */ /* 0x000fe20007fe0100 */
[----:B------:R-:W-:Y:S02]  /*03e0*/  VIADD R10, R10, 0x80 ;  /* 0x000000800a0a7836 */ /* 0x000fe40000000000 */
[----:B------:R-:W-:-:S03]  /*03f0*/  IMAD.X R5, RZ, RZ, R8, P3 ;  /* 0x000000ffff057224 */ /* 0x000fc600018e0608 */
[----:B------:R-:W-:Y:S01]  /*0400*/  @!P2 VIMNMX R3, PT, PT, R3, R10, !PT ;  /* 0x0000000a0303a248 */ /* 0x000fe20007fe0100 */
[----:B------:R-:W-:-:S07]  /*0410*/  VIADD R10, R10, 0x80 ;  /* 0x000000800a0a7836 */ /* 0x000fce0000000000 */
.L_x_14:
[----:B------:R-:W-:Y:S05]  /*0420*/  BSYNC.RECONVERGENT B1 ;  /* 0x0000000000017941 */ /* 0x000fea0003800200 */
.L_x_13:
[----:B------:R-:W-:-:S13]  /*0430*/  ISETP.LT.OR P0, PT, R10, R6, P0 ;  /* 0x000000060a00720c */ /* 0x000fda0000701670 */
[----:B------:R-:W-:Y:S05]  /*0440*/  @!P0 BRA `(.L_x_9) ;  /* 0x00000000000c8947 */ /* 0x000fea0003800000 */
[----:B------:R-:W2:Y:S02]  /*0450*/  LDG.E R5, desc[UR6][R4.64] ;  /* 0x0000000604057981 */ /* 0x000ea4000c1e1900 */
[----:B--2--5:R-:W-:-:S13]  /*0460*/  ISETP.NE.AND P0, PT, R5, R2, PT ;  /* 0x000000020500720c */ /* 0x024fda0003f05270 */
[----:B------:R-:W-:-:S07]  /*0470*/  @!P0 VIMNMX R3, PT, PT, R3, R10, !PT ;  /* 0x0000000a03038248 */ /* 0x000fce0007fe0100 */
.L_x_9:
[----:B------:R-:W-:Y:S05]  /*0480*/  BSYNC.RECONVERGENT B0 ;  /* 0x0000000000007941 */ /* 0x000fea0003800200 */
.L_x_8:
[----:B------:R-:W0:Y:S01]  /*0490*/  S2R R6, SR_LANEID ;  /* 0x0000000000067919 */ /* 0x000e220000000000 */
[----:B------:R-:W-:Y:S01]  /*04a0*/  ISETP.NE.AND P1, PT, R0, RZ, PT ;  /* 0x000000ff0000720c */ /* 0x000fe20003f25270 */
[----:B-----5:R-:W1:-:S12]  /*04b0*/  SHFL.DOWN PT, R2, R3, 0x1, 0x1f ;  /* 0x08201f0003027f89 */ /* 0x020e5800000e0000 */
[----:B------:R-:W2:Y:S01]  /*04c0*/  @!P1 S2R R9, SR_CgaCtaId ;  /* 0x0000000000099919 */ /* 0x000ea20000008800 */
[C---:B0-----:R-:W-:Y:S01]  /*04d0*/  VIADD R4, R6.reuse, 0x1 ;  /* 0x0000000106047836 */ /* 0x041fe20000000000 */
[----:B------:R-:W-:-:S04]  /*04e0*/  ISETP.NE.AND P2, PT, R6, RZ, PT ;  /* 0x000000ff0600720c */ /* 0x000fc80003f45270 */
[----:B------:R-:W-:Y:S01]  /*04f0*/  ISETP.GE.AND P0, PT, R4, 0x20, PT ;  /* 0x000000200400780c */ /* 0x000fe20003f06270 */
[----:B------:R-:W-:-:S03]  /*0500*/  VIADD R4, R6, 0x2 ;  /* 0x0000000206047836 */ /* 0x000fc60000000000 */
        /* <DEDUP_REMOVED lines=45> */
.L_x_15:
        /* <DEDUP_REMOVED lines=10> */
.L_x_17:


//--------------------- .nv.shared._ZN6caffe210FindKernelIlEEviiPKT_S3_Pii --------------------------
	.section	.nv.shared._ZN6caffe210FindKernelIlEEviiPKT_S3_Pii,"aw",@nobits
	.sectionflags	@""
	.align	4
.nv.shared._ZN6caffe210FindKernelIlEEviiPKT_S3_Pii:
	.zero		1048


//--------------------- .nv.shared.reserved.0     --------------------------
	.section	.nv.shared.reserved.0,"aw",@nobits
	.weak		__nv_reservedSMEM_offset_0_alias
	.size		__nv_reservedSMEM_offset_0_alias, 0, 64
	.other		__nv_reservedSMEM_offset_0_alias,@"STO_CUDA_RESERVED_SHARED STV_DEFAULT"
__nv_reservedSMEM_offset_0_alias:
	.zero		0
	.zero		64


//--------------------- .nv.global                --------------------------
	.section	.nv.global,"aw",@nobits
	.align	8
.nv.global:
	.type		_ZTVN10__cxxabiv120__function_type_infoE,@object
	.size		_ZTVN10__cxxabiv120__function_type_infoE,(_ZTVN10__cxxabiv120__si_class_type_infoE - _ZTVN10__cxxabiv120__function_type_infoE)
_ZTVN10__cxxabiv120__function_type_infoE:
	.zero		8
	.type		_ZTVN10__cxxabiv120__si_class_type_infoE,@object
	.size		_ZTVN10__cxxabiv120__si_class_type_infoE,(_ZTTNSt7__cxx1119basic_ostringstreamIcSt11char_traitsIcESaIcEEE - _ZTVN10__cxxabiv120__si_class_type_infoE)
_ZTVN10__cxxabiv120__si_class_type_infoE:
	.zero		8
	.type		_ZTTNSt7__cxx1119basic_ostringstreamIcSt11char_traitsIcESaIcEEE,@object
	.size		_ZTTNSt7__cxx1119basic_ostringstreamIcSt11char_traitsIcESaIcEEE,(_ZTVN10__cxxabiv117__class_type_infoE - _ZTTNSt7__cxx1119basic_ostringstreamIcSt11char_traitsIcESaIcEEE)
_ZTTNSt7__cxx1119basic_ostringstreamIcSt11char_traitsIcESaIcEEE:
	.zero		8
	.type		_ZTVN10__cxxabiv117__class_type_infoE,@object
	.size		_ZTVN10__cxxabiv117__class_type_infoE,(_ZTTSo - _ZTVN10__cxxabiv117__class_type_infoE)
_ZTVN10__cxxabiv117__class_type_infoE:
	.zero		8
	.type		_ZTTSo,@object
	.size		_ZTTSo,(_ZTVN10__cxxabiv119__pointer_type_infoE - _ZTTSo)
_ZTTSo:
	.zero		8
	.type		_ZTVN10__cxxabiv119__pointer_type_infoE,@object
	.size		_ZTVN10__cxxabiv119__pointer_type_infoE,(_ZTVSt9basic_iosIcSt11char_traitsIcEE - _ZTVN10__cxxabiv119__pointer_type_infoE)
_ZTVN10__cxxabiv119__pointer_type_infoE:
	.zero		8
	.type		_ZTVSt9basic_iosIcSt11char_traitsIcEE,@object
	.size		_ZTVSt9basic_iosIcSt11char_traitsIcEE,(_ZTVN3c105ErrorE - _ZTVSt9basic_iosIcSt11char_traitsIcEE)
_ZTVSt9basic_iosIcSt11char_traitsIcEE:
	.zero		32
	.type		_ZTVN3c105ErrorE,@object
	.size		_ZTVN3c105ErrorE,(_ZTVSt15basic_streambufIcSt11char_traitsIcEE - _ZTVN3c105ErrorE)
_ZTVN3c105ErrorE:
	.zero		40
	.type		_ZTVSt15basic_streambufIcSt11char_traitsIcEE,@object
	.size		_ZTVSt15basic_streambufIcSt11char_traitsIcEE,(_ZTVNSt7__cxx1115basic_stringbufIcSt11char_traitsIcESaIcEEE - _ZTVSt15basic_streambufIcSt11char_traitsIcEE)
_ZTVSt15basic_streambufIcSt11char_traitsIcEE:
	.zero		128
	.type		_ZTVNSt7__cxx1115basic_stringbufIcSt11char_traitsIcESaIcEEE,@object
	.size		_ZTVNSt7__cxx1115basic_stringbufIcSt11char_traitsIcESaIcEEE,(_ZTVN6caffe28OperatorINS_11CUDAContextEEE - _ZTVNSt7__cxx1115basic_stringbufIcSt11char_traitsIcESaIcEEE)
_ZTVNSt7__cxx1115basic_stringbufIcSt11char_traitsIcESaIcEEE:
	.zero		128
	.type		_ZTVN6caffe28OperatorINS_11CUDAContextEEE,@object
	.size		_ZTVN6caffe28OperatorINS_11CUDAContextEEE,(_ZTVN6caffe26FindOpINS_11CUDAContextEEE - _ZTVN6caffe28OperatorINS_11CUDAContextEEE)
_ZTVN6caffe28OperatorINS_11CUDAContextEEE:
	.zero		136
	.type		_ZTVN6caffe26FindOpINS_11CUDAContextEEE,@object
	.size		_ZTVN6caffe26FindOpINS_11CUDAContextEEE,(.L_11 - _ZTVN6caffe26FindOpINS_11CUDAContextEEE)
_ZTVN6caffe26FindOpINS_11CUDAContextEEE:
	.zero		136
.L_11:


//--------------------- .nv.shared._ZN6caffe210FindKernelIiEEviiPKT_S3_Pii --------------------------
	.section	.nv.shared._ZN6caffe210FindKernelIiEEviiPKT_S3_Pii,"aw",@nobits
	.sectionflags	@""
	.align	4
.nv.shared._ZN6caffe210FindKernelIiEEviiPKT_S3_Pii:
	.zero		1048


//--------------------- .nv.constant0._ZN6caffe210FindKernelIlEEviiPKT_S3_Pii --------------------------
	.section	.nv.constant0._ZN6caffe210FindKernelIlEEviiPKT_S3_Pii,"a",@progbits
	.sectionflags	@""
	.align	4
.nv.constant0._ZN6caffe210FindKernelIlEEviiPKT_S3_Pii:
	.zero		932


//--------------------- .nv.constant0._ZN6caffe210FindKernelIiEEviiPKT_S3_Pii --------------------------
	.section	.nv.constant0._ZN6caffe210FindKernelIiEEviiPKT_S3_Pii,"a",@progbits
	.sectionflags	@""
	.align	4
.nv.constant0._ZN6caffe210FindKernelIiEEviiPKT_S3_Pii:
	.zero		932


//--------------------- SYMBOLS --------------------------

	.type		.nv.reservedSmem.offset0,@object
	.size		.nv.reservedSmem.offset0,0x4
	.type		.nv.reservedSmem.cap,@object
	.size		.nv.reservedSmem.cap,0x4
